//
// Generated by NVIDIA NVVM Compiler
//
// Compiler Build ID: CL-36424714
// Cuda compilation tools, release 13.0, V13.0.88
// Based on NVVM 20.0.0
//

.version 9.0
.target sm_100
.address_size 64

	// .globl	_Z11matMulNaivePKfS0_Pfi

.visible .entry _Z11matMulNaivePKfS0_Pfi(
	.param .u64 .ptr .align 1 _Z11matMulNaivePKfS0_Pfi_param_0,
	.param .u64 .ptr .align 1 _Z11matMulNaivePKfS0_Pfi_param_1,
	.param .u64 .ptr .align 1 _Z11matMulNaivePKfS0_Pfi_param_2,
	.param .u32 _Z11matMulNaivePKfS0_Pfi_param_3
)
{
	.reg .pred 	%p<10>;
	.reg .b32 	%r<40>;
	.reg .b32 	%f<67>;
	.reg .b64 	%rd<67>;

	ld.param.u64 	%rd14, [_Z11matMulNaivePKfS0_Pfi_param_0];
	ld.param.u64 	%rd15, [_Z11matMulNaivePKfS0_Pfi_param_1];
	ld.param.u32 	%r18, [_Z11matMulNaivePKfS0_Pfi_param_3];
	cvta.to.global.u64 	%rd1, %rd15;
	cvta.to.global.u64 	%rd2, %rd14;
	mov.u32 	%r19, %ctaid.y;
	mov.u32 	%r20, %ntid.y;
	mov.u32 	%r21, %tid.y;
	mad.lo.s32 	%r1, %r19, %r20, %r21;
	mov.u32 	%r22, %ctaid.x;
	mov.u32 	%r23, %ntid.x;
	mov.u32 	%r24, %tid.x;
	mad.lo.s32 	%r2, %r22, %r23, %r24;
	max.s32 	%r25, %r1, %r2;
	setp.ge.s32 	%p1, %r25, %r18;
	@%p1 bra 	$L__BB0_13;
	mul.lo.s32 	%r3, %r18, %r1;
	and.b32  	%r4, %r18, 7;
	setp.lt.u32 	%p2, %r18, 8;
	mov.f32 	%f66, 0f00000000;
	mov.b32 	%r38, 0;
	@%p2 bra 	$L__BB0_4;
	and.b32  	%r38, %r18, 2147483640;
	neg.s32 	%r36, %r38;
	mul.wide.s32 	%rd16, %r18, 4;
	add.s64 	%rd3, %rd1, %rd16;
	shl.b32 	%r7, %r18, 3;
	mul.wide.s32 	%rd17, %r18, 8;
	add.s64 	%rd4, %rd1, %rd17;
	mul.wide.s32 	%rd18, %r18, 12;
	add.s64 	%rd5, %rd1, %rd18;
	mul.wide.s32 	%rd19, %r18, 16;
	add.s64 	%rd6, %rd1, %rd19;
	mul.wide.s32 	%rd20, %r18, 20;
	add.s64 	%rd7, %rd1, %rd20;
	mul.wide.s32 	%rd21, %r18, 24;
	add.s64 	%rd8, %rd1, %rd21;
	mul.wide.s32 	%rd22, %r18, 28;
	add.s64 	%rd9, %rd1, %rd22;
	mul.wide.u32 	%rd23, %r3, 4;
	add.s64 	%rd24, %rd23, %rd2;
	add.s64 	%rd66, %rd24, 16;
	mov.f32 	%f66, 0f00000000;
	mov.u32 	%r35, %r2;
$L__BB0_3:
	.pragma "nounroll";
	mul.wide.s32 	%rd25, %r35, 4;
	add.s64 	%rd26, %rd3, %rd25;
	add.s64 	%rd27, %rd4, %rd25;
	add.s64 	%rd28, %rd5, %rd25;
	add.s64 	%rd29, %rd6, %rd25;
	add.s64 	%rd30, %rd7, %rd25;
	add.s64 	%rd31, %rd8, %rd25;
	add.s64 	%rd32, %rd9, %rd25;
	add.s64 	%rd33, %rd1, %rd25;
	ld.global.f32 	%f16, [%rd66+-16];
	ld.global.f32 	%f17, [%rd33];
	fma.rn.f32 	%f18, %f16, %f17, %f66;
	ld.global.f32 	%f19, [%rd66+-12];
	ld.global.f32 	%f20, [%rd26];
	fma.rn.f32 	%f21, %f19, %f20, %f18;
	ld.global.f32 	%f22, [%rd66+-8];
	ld.global.f32 	%f23, [%rd27];
	fma.rn.f32 	%f24, %f22, %f23, %f21;
	ld.global.f32 	%f25, [%rd66+-4];
	ld.global.f32 	%f26, [%rd28];
	fma.rn.f32 	%f27, %f25, %f26, %f24;
	ld.global.f32 	%f28, [%rd66];
	ld.global.f32 	%f29, [%rd29];
	fma.rn.f32 	%f30, %f28, %f29, %f27;
	ld.global.f32 	%f31, [%rd66+4];
	ld.global.f32 	%f32, [%rd30];
	fma.rn.f32 	%f33, %f31, %f32, %f30;
	ld.global.f32 	%f34, [%rd66+8];
	ld.global.f32 	%f35, [%rd31];
	fma.rn.f32 	%f36, %f34, %f35, %f33;
	ld.global.f32 	%f37, [%rd66+12];
	ld.global.f32 	%f38, [%rd32];
	fma.rn.f32 	%f66, %f37, %f38, %f36;
	add.s32 	%r36, %r36, 8;
	add.s32 	%r35, %r35, %r7;
	add.s64 	%rd66, %rd66, 32;
	setp.ne.s32 	%p3, %r36, 0;
	@%p3 bra 	$L__BB0_3;
$L__BB0_4:
	setp.eq.s32 	%p4, %r4, 0;
	@%p4 bra 	$L__BB0_12;
	and.b32  	%r13, %r18, 3;
	setp.lt.u32 	%p5, %r4, 4;
	@%p5 bra 	$L__BB0_7;
	add.s32 	%r27, %r38, %r3;
	mul.wide.u32 	%rd34, %r27, 4;
	add.s64 	%rd35, %rd2, %rd34;
	ld.global.f32 	%f40, [%rd35];
	mad.lo.s32 	%r28, %r38, %r18, %r2;
	mul.wide.s32 	%rd36, %r28, 4;
	add.s64 	%rd37, %rd1, %rd36;
	ld.global.f32 	%f41, [%rd37];
	fma.rn.f32 	%f42, %f40, %f41, %f66;
	cvt.u64.u32 	%rd38, %r3;
	cvt.u64.u32 	%rd39, %r38;
	add.s64 	%rd40, %rd39, %rd38;
	shl.b64 	%rd41, %rd40, 2;
	add.s64 	%rd42, %rd2, %rd41;
	ld.global.f32 	%f43, [%rd42+4];
	mul.wide.s32 	%rd43, %r18, 4;
	add.s64 	%rd44, %rd37, %rd43;
	ld.global.f32 	%f44, [%rd44];
	fma.rn.f32 	%f45, %f43, %f44, %f42;
	ld.global.f32 	%f46, [%rd42+8];
	add.s64 	%rd45, %rd44, %rd43;
	ld.global.f32 	%f47, [%rd45];
	fma.rn.f32 	%f48, %f46, %f47, %f45;
	ld.global.f32 	%f49, [%rd42+12];
	add.s64 	%rd46, %rd45, %rd43;
	ld.global.f32 	%f50, [%rd46];
	fma.rn.f32 	%f66, %f49, %f50, %f48;
	add.s32 	%r38, %r38, 4;
$L__BB0_7:
	setp.eq.s32 	%p6, %r13, 0;
	@%p6 bra 	$L__BB0_12;
	setp.eq.s32 	%p7, %r13, 1;
	@%p7 bra 	$L__BB0_10;
	add.s32 	%r29, %r38, %r3;
	mul.wide.u32 	%rd47, %r29, 4;
	add.s64 	%rd48, %rd2, %rd47;
	ld.global.f32 	%f52, [%rd48];
	mad.lo.s32 	%r30, %r38, %r18, %r2;
	mul.wide.s32 	%rd49, %r30, 4;
	add.s64 	%rd50, %rd1, %rd49;
	ld.global.f32 	%f53, [%rd50];
	fma.rn.f32 	%f54, %f52, %f53, %f66;
	cvt.u64.u32 	%rd51, %r3;
	cvt.u64.u32 	%rd52, %r38;
	add.s64 	%rd53, %rd52, %rd51;
	shl.b64 	%rd54, %rd53, 2;
	add.s64 	%rd55, %rd2, %rd54;
	ld.global.f32 	%f55, [%rd55+4];
	mul.wide.s32 	%rd56, %r18, 4;
	add.s64 	%rd57, %rd50, %rd56;
	ld.global.f32 	%f56, [%rd57];
	fma.rn.f32 	%f66, %f55, %f56, %f54;
	add.s32 	%r38, %r38, 2;
$L__BB0_10:
	and.b32  	%r31, %r18, 1;
	setp.eq.b32 	%p8, %r31, 1;
	not.pred 	%p9, %p8;
	@%p9 bra 	$L__BB0_12;
	add.s32 	%r32, %r38, %r3;
	mul.wide.u32 	%rd58, %r32, 4;
	add.s64 	%rd59, %rd2, %rd58;
	ld.global.f32 	%f57, [%rd59];
	mad.lo.s32 	%r33, %r38, %r18, %r2;
	mul.wide.s32 	%rd60, %r33, 4;
	add.s64 	%rd61, %rd1, %rd60;
	ld.global.f32 	%f58, [%rd61];
	fma.rn.f32 	%f66, %f57, %f58, %f66;
$L__BB0_12:
	ld.param.u64 	%rd65, [_Z11matMulNaivePKfS0_Pfi_param_2];
	add.s32 	%r34, %r3, %r2;
	cvta.to.global.u64 	%rd62, %rd65;
	mul.wide.s32 	%rd63, %r34, 4;
	add.s64 	%rd64, %rd62, %rd63;
	st.global.f32 	[%rd64], %f66;
$L__BB0_13:
	ret;

}


// ===== COMPILED SASS (sm_100) =====

	.target	sm_100

	.elftype	@"ET_EXEC"


//--------------------- .note.nv.tkinfo           --------------------------
	.section	.note.nv.tkinfo,"",@"SHT_NOTE"
	.sectionflags	@"SHF_NOTE_NV_TKINFO"
	.tkinfo
        /*0018*/ 	.word	0x00000002
        /*0030*/ 	.string	""
        /*0030*/ 	.string	"ptxas"
        /*0030*/ 	.string	"Cuda compilation tools, release 13.0, V13.0.88"
        /*0030*/ 	.string	"Build cuda_13.0.r13.0/compiler.36424714_0"
        /*0030*/ 	.string	"-arch sm_100 -m 64 "



//--------------------- .note.nv.cuinfo           --------------------------
	.section	.note.nv.cuinfo,"",@"SHT_NOTE"
	.sectionflags	@"SHF_NOTE_NV_CUINFO"
        /*0018*/ 	.short	0x0002
        /*001a*/ 	.short	0x0064
        /*001c*/ 	.short	0x0082
	.zero		2


//--------------------- .nv.info                  --------------------------
	.section	.nv.info,"",@"SHT_CUDA_INFO"
	.align	4


	//----- nvinfo : EIATTR_REGCOUNT
	.align		4
        /*0000*/ 	.byte	0x04, 0x2f
        /*0002*/ 	.short	(.L_1 - .L_0)
	.align		4
.L_0:
        /*0004*/ 	.word	index@(_Z11matMulNaivePKfS0_Pfi)
        /*0008*/ 	.word	0x0000001e


	//----- nvinfo : EIATTR_FRAME_SIZE
	.align		4
.L_1:
        /*000c*/ 	.byte	0x04, 0x11
        /*000e*/ 	.short	(.L_3 - .L_2)
	.align		4
.L_2:
        /*0010*/ 	.word	index@(_Z11matMulNaivePKfS0_Pfi)
        /*0014*/ 	.word	0x00000000


	//----- nvinfo : EIATTR_MIN_STACK_SIZE
	.align		4
.L_3:
        /*0018*/ 	.byte	0x04, 0x12
        /*001a*/ 	.short	(.L_5 - .L_4)
	.align		4
.L_4:
        /*001c*/ 	.word	index@(_Z11matMulNaivePKfS0_Pfi)
        /*0020*/ 	.word	0x00000000
.L_5:


//--------------------- .nv.compat                --------------------------
	.section	.nv.compat,"",@"SHT_CUDA_COMPAT_INFO"
	.align	4
        /*0000*/ 	.byte	0x02, 0x09, 0x00, 0x00, 0x02, 0x02, 0x01, 0x00, 0x02, 0x05, 0x05, 0x00, 0x03, 0x07, 0x01, 0x01
        /*0010*/ 	.byte	0x02, 0x03, 0x00, 0x00, 0x02, 0x06, 0x01, 0x00, 0x04, 0x0b, 0x08, 0x00, 0x09, 0x00, 0x00, 0x00
        /*0020*/ 	.byte	0x00, 0x00, 0x00, 0x00


//--------------------- .nv.info._Z11matMulNaivePKfS0_Pfi --------------------------
	.section	.nv.info._Z11matMulNaivePKfS0_Pfi,"",@"SHT_CUDA_INFO"
	.sectionflags	@""
	.align	4


	//----- nvinfo : EIATTR_CUDA_API_VERSION
	.align		4
        /*0000*/ 	.byte	0x04, 0x37
        /*0002*/ 	.short	(.L_7 - .L_6)
.L_6:
        /*0004*/ 	.word	0x00000082


	//----- nvinfo : EIATTR_KPARAM_INFO
	.align		4
.L_7:
        /*0008*/ 	.byte	0x04, 0x17
        /*000a*/ 	.short	(.L_9 - .L_8)
.L_8:
        /*000c*/ 	.word	0x00000000
        /*0010*/ 	.short	0x0003
        /*0012*/ 	.short	0x0018
        /*0014*/ 	.byte	0x00, 0xf0, 0x11, 0x00


	//----- nvinfo : EIATTR_KPARAM_INFO
	.align		4
.L_9:
        /*0018*/ 	.byte	0x04, 0x17
        /*001a*/ 	.short	(.L_11 - .L_10)
.L_10:
        /*001c*/ 	.word	0x00000000
        /*0020*/ 	.short	0x0002
        /*0022*/ 	.short	0x0010
        /*0024*/ 	.byte	0x00, 0xf5, 0x21, 0x00


	//----- nvinfo : EIATTR_KPARAM_INFO
	.align		4
.L_11:
        /*0028*/ 	.byte	0x04, 0x17
        /*002a*/ 	.short	(.L_13 - .L_12)
.L_12:
        /*002c*/ 	.word	0x00000000
        /*0030*/ 	.short	0x0001
        /*0032*/ 	.short	0x0008
        /*0034*/ 	.byte	0x00, 0xf5, 0x21, 0x00


	//----- nvinfo : EIATTR_KPARAM_INFO
	.align		4
.L_13:
        /*0038*/ 	.byte	0x04, 0x17
        /*003a*/ 	.short	(.L_15 - .L_14)
.L_14:
        /*003c*/ 	.word	0x00000000
        /*0040*/ 	.short	0x0000
        /*0042*/ 	.short	0x0000
        /*0044*/ 	.byte	0x00, 0xf5, 0x21, 0x00


	//----- nvinfo : EIATTR_SPARSE_MMA_MASK
	.align		4
.L_15:
        /*0048*/ 	.byte	0x03, 0x50
        /*004a*/ 	.short	0x0000


	//----- nvinfo : EIATTR_MAXREG_COUNT
	.align		4
        /*004c*/ 	.byte	0x03, 0x1b
        /*004e*/ 	.short	0x00ff


	//----- nvinfo : EIATTR_MERCURY_ISA_VERSION
	.align		4
        /*0050*/ 	.byte	0x03, 0x5f
        /*0052*/ 	.short	0x0101


	//----- nvinfo : EIATTR_VRC_CTA_INIT_COUNT
	.align		4
        /*0054*/ 	.byte	0x02, 0x4a
	.zero		1
	.zero		1


	//----- nvinfo : EIATTR_EXIT_INSTR_OFFSETS
	.align		4
        /*0058*/ 	.byte	0x04, 0x1c
        /*005a*/ 	.short	(.L_17 - .L_16)


	//   ....[0]....
.L_16:
        /*005c*/ 	.word	0x000000c0


	//   ....[1]....
        /*0060*/ 	.word	0x00000a90


	//----- nvinfo : EIATTR_CBANK_PARAM_SIZE
	.align		4
.L_17:
        /*0064*/ 	.byte	0x03, 0x19
        /*0066*/ 	.short	0x001c


	//----- nvinfo : EIATTR_PARAM_CBANK
	.align		4
        /*0068*/ 	.byte	0x04, 0x0a
        /*006a*/ 	.short	(.L_19 - .L_18)
	.align		4
.L_18:
        /*006c*/ 	.word	index@(.nv.constant0._Z11matMulNaivePKfS0_Pfi)
        /*0070*/ 	.short	0x0380
        /*0072*/ 	.short	0x001c


	//----- nvinfo : EIATTR_SW_WAR
	.align		4
.L_19:
        /*0074*/ 	.byte	0x04, 0x36
        /*0076*/ 	.short	(.L_21 - .L_20)
.L_20:
        /*0078*/ 	.word	0x00000008
.L_21:


//--------------------- .nv.callgraph             --------------------------
	.section	.nv.callgraph,"",@"SHT_CUDA_CALLGRAPH"
	.align	4
	.sectionentsize	8
	.align		4
        /*0000*/ 	.word	0x00000000
	.align		4
        /*0004*/ 	.word	0xffffffff
	.align		4
        /*0008*/ 	.word	0x00000000
	.align		4
        /*000c*/ 	.word	0xfffffffe
	.align		4
        /*0010*/ 	.word	0x00000000
	.align		4
        /*0014*/ 	.word	0xfffffffd
	.align		4
        /*0018*/ 	.word	0x00000000
	.align		4
        /*001c*/ 	.word	0xfffffffc


//--------------------- .text._Z11matMulNaivePKfS0_Pfi --------------------------
	.section	.text._Z11matMulNaivePKfS0_Pfi,"ax",@progbits
	.align	128
        .global         _Z11matMulNaivePKfS0_Pfi
        .type           _Z11matMulNaivePKfS0_Pfi,@function
        .size           _Z11matMulNaivePKfS0_Pfi,(.L_x_5 - _Z11matMulNaivePKfS0_Pfi)
        .other          _Z11matMulNaivePKfS0_Pfi,@"STO_CUDA_ENTRY STV_DEFAULT"
_Z11matMulNaivePKfS0_Pfi:
.text._Z11matMulNaivePKfS0_Pfi:
[----:B------:R-:W-:Y:S01]  /*0000*/  LDC R1, c[0x0][0x37c] ;  /* 0x0000df00ff017b82 */ /* 0x000fe20000000800 */
[----:B------:R-:W0:Y:S07]  /*0010*/  S2R R0, SR_TID.Y ;  /* 0x0000000000007919 */ /* 0x000e2e0000002200 */
[----:B------:R-:W0:Y:S01]  /*0020*/  S2UR UR4, SR_CTAID.Y ;  /* 0x00000000000479c3 */ /* 0x000e220000002600 */
[----:B------:R-:W1:Y:S01]  /*0030*/  LDCU UR20, c[0x0][0x398] ;  /* 0x00007300ff1477ac */ /* 0x000e620008000800 */
[----:B------:R-:W2:Y:S06]  /*0040*/  S2R R3, SR_TID.X ;  /* 0x0000000000037919 */ /* 0x000eac0000002100 */
[----:B------:R-:W0:Y:S08]  /*0050*/  LDC R13, c[0x0][0x364] ;  /* 0x0000d900ff0d7b82 */ /* 0x000e300000000800 */
[----:B------:R-:W2:Y:S08]  /*0060*/  S2UR UR5, SR_CTAID.X ;  /* 0x00000000000579c3 */ /* 0x000eb00000002500 */
[----:B------:R-:W2:Y:S01]  /*0070*/  LDC R2, c[0x0][0x360] ;  /* 0x0000d800ff027b82 */ /* 0x000ea20000000800 */
[----:B0-----:R-:W-:-:S02]  /*0080*/  IMAD R13, R13, UR4, R0 ;  /* 0x000000040d0d7c24 */ /* 0x001fc4000f8e0200 */
[----:B--2---:R-:W-:-:S05]  /*0090*/  IMAD R0, R2, UR5, R3 ;  /* 0x0000000502007c24 */ /* 0x004fca000f8e0203 */
[----:B------:R-:W-:-:S04]  /*00a0*/  VIMNMX R2, PT, PT, R13, R0, !PT ;  /* 0x000000000d027248 */ /* 0x000fc80007fe0100 */
[----:B-1----:R-:W-:-:S13]  /*00b0*/  ISETP.GE.AND P0, PT, R2, UR20, PT ;  /* 0x0000001402007c0c */ /* 0x002fda000bf06270 */
[----:B------:R-:W-:Y:S05]  /*00c0*/  @P0 EXIT ;  /* 0x000000000000094d */ /* 0x000fea0003800000 */
[----:B------:R-:W-:Y:S01]  /*00d0*/  UISETP.GE.U32.AND UP0, UPT, UR20, 0x8, UPT ;  /* 0x000000081400788c */ /* 0x000fe2000bf06070 */
[----:B------:R-:W-:Y:S02]  /*00e0*/  HFMA2 R12, -RZ, RZ, 0, 0 ;  /* 0x00000000ff0c7431 */ /* 0x000fe400000001ff */
[----:B------:R-:W-:Y:S01]  /*00f0*/  IMAD R13, R13, UR20, RZ ;  /* 0x000000140d0d7c24 */ /* 0x000fe2000f8e02ff */
[----:B------:R-:W-:Y:S01]  /*0100*/  UMOV UR4, URZ ;  /* 0x000000ff00047c82 */ /* 0x000fe20008000000 */
[----:B------:R-:W0:Y:S04]  /*0110*/  LDCU.64 UR18, c[0x0][0x358] ;  /* 0x00006b00ff1277ac */ /* 0x000e280008000a00 */
[----:B------:R-:W-:Y:S05]  /*0120*/  BRA.U !UP0, `(.L_x_0) ;  /* 0x0000000508047547 */ /* 0x000fea000b800000 */
[----:B------:R-:W1:Y:S01]  /*0130*/  LDCU.128 UR24, c[0x0][0x380] ;  /* 0x00007000ff1877ac */ /* 0x000e620008000c00 */
[----:B------:R-:W-:Y:S02]  /*0140*/  MOV R12, RZ ;  /* 0x000000ff000c7202 */ /* 0x000fe40000000f00 */
[----:B------:R-:W-:Y:S01]  /*0150*/  MOV R14, R0 ;  /* 0x00000000000e7202 */ /* 0x000fe20000000f00 */
[----:B------:R-:W-:-:S04]  /*0160*/  ULOP3.LUT UR4, UR20, 0x7ffffff8, URZ, 0xc0, !UPT ;  /* 0x7ffffff814047892 */ /* 0x000fc8000f8ec0ff */
[----:B------:R-:W-:Y:S01]  /*0170*/  UIADD3 UR5, UPT, UPT, -UR4, URZ, URZ ;  /* 0x000000ff04057290 */ /* 0x000fe2000fffe1ff */
[----:B-1----:R-:W-:Y:S01]  /*0180*/  MOV R2, UR24 ;  /* 0x0000001800027c02 */ /* 0x002fe20008000f00 */
[----:B------:R-:W-:Y:S01]  /*0190*/  UIMAD.WIDE UR6, UR20, 0x8, UR26 ;  /* 0x00000008140678a5 */ /* 0x000fe2000f8e021a */
[----:B------:R-:W-:Y:S01]  /*01a0*/  MOV R3, UR25 ;  /* 0x0000001900037c02 */ /* 0x000fe20008000f00 */
[----:B------:R-:W-:Y:S02]  /*01b0*/  UIMAD.WIDE UR8, UR20, 0xc, UR26 ;  /* 0x0000000c140878a5 */ /* 0x000fe4000f8e021a */
[----:B------:R-:W-:Y:S01]  /*01c0*/  UIMAD.WIDE UR10, UR20, 0x10, UR26 ;  /* 0x00000010140a78a5 */ /* 0x000fe2000f8e021a */
[----:B------:R-:W-:Y:S01]  /*01d0*/  IMAD.WIDE.U32 R2, R13, 0x4, R2 ;  /* 0x000000040d027825 */ /* 0x000fe200078e0002 */
[----:B------:R-:W-:Y:S02]  /*01e0*/  UIMAD.WIDE UR12, UR20, 0x14, UR26 ;  /* 0x00000014140c78a5 */ /* 0x000fe4000f8e021a */
[----:B------:R-:W-:Y:S01]  /*01f0*/  UIMAD.WIDE UR14, UR20, 0x18, UR26 ;  /* 0x00000018140e78a5 */ /* 0x000fe2000f8e021a */
[----:B------:R-:W-:Y:S01]  /*0200*/  IADD3 R2, P0, PT, R2, 0x10, RZ ;  /* 0x0000001002027810 */ /* 0x000fe20007f1e0ff */
[----:B------:R-:W-:-:S03]  /*0210*/  UIMAD.WIDE UR16, UR20, 0x1c, UR26 ;  /* 0x0000001c141078a5 */ /* 0x000fc6000f8e021a */
[----:B------:R-:W-:-:S09]  /*0220*/  IADD3.X R3, PT, PT, RZ, R3, RZ, P0, !PT ;  /* 0x00000003ff037210 */ /* 0x000fd200007fe4ff */
.L_x_1:
[----:B------:R-:W-:Y:S01]  /*0230*/  UIMAD.WIDE UR22, UR20, 0x4, UR26 ;  /* 0x00000004141678a5 */ /* 0x000fe2000f8e021a */
[----:B------:R-:W-:Y:S02]  /*0240*/  IMAD.MOV.U32 R23, RZ, RZ, 0x4 ;  /* 0x00000004ff177424 */ /* 0x000fe400078e00ff */
[----:B------:R-:W-:Y:S01]  /*0250*/  HFMA2 R11, -RZ, RZ, 0, 2.384185791015625e-07 ;  /* 0x00000004ff0b7431 */ /* 0x000fe200000001ff */
[----:B------:R-:W-:Y:S01]  /*0260*/  MOV R25, 0x4 ;  /* 0x0000000400197802 */ /* 0x000fe20000000f00 */
[----:B0-----:R-:W2:Y:S01]  /*0270*/  LDG.E R21, desc[UR18][R2.64+-0x10] ;  /* 0xfffff01202157981 */ /* 0x001ea2000c1e1900 */
[C---:B------:R-:W-:Y:S01]  /*0280*/  IMAD.WIDE R22, R14.reuse, R23, UR26 ;  /* 0x0000001a0e167e25 */ /* 0x040fe2000f8e0217 */
[----:B------:R-:W-:Y:S02]  /*0290*/  MOV R8, UR22 ;  /* 0x0000001600087c02 */ /* 0x000fe40008000f00 */
[----:B------:R-:W-:Y:S01]  /*02a0*/  MOV R9, UR23 ;  /* 0x0000001700097c02 */ /* 0x000fe20008000f00 */
[----:B------:R-:W3:Y:S02]  /*02b0*/  LDG.E R19, desc[UR18][R2.64+-0xc] ;  /* 0xfffff41202137981 */ /* 0x000ee4000c1e1900 */
[----:B------:R-:W-:-:S02]  /*02c0*/  IMAD.WIDE R8, R14, 0x4, R8 ;  /* 0x000000040e087825 */ /* 0x000fc400078e0208 */
[----:B------:R-:W2:Y:S01]  /*02d0*/  LDG.E R22, desc[UR18][R22.64] ;  /* 0x0000001216167981 */ /* 0x000ea2000c1e1900 */
[----:B------:R-:W-:Y:S01]  /*02e0*/  MOV R5, 0x4 ;  /* 0x0000000400057802 */ /* 0x000fe20000000f00 */
[C---:B------:R-:W-:Y:S02]  /*02f0*/  IMAD.WIDE R24, R14.reuse, R25, UR6 ;  /* 0x000000060e187e25 */ /* 0x040fe4000f8e0219 */
[----:B------:R0:W3:Y:S02]  /*0300*/  LDG.E R20, desc[UR18][R8.64] ;  /* 0x0000001208147981 */ /* 0x0000e4000c1e1900 */
[----:B------:R-:W-:Y:S02]  /*0310*/  IMAD.WIDE R10, R14, R11, UR8 ;  /* 0x000000080e0a7e25 */ /* 0x000fe4000f8e020b */
[----:B------:R-:W4:Y:S04]  /*0320*/  LDG.E R18, desc[UR18][R24.64] ;  /* 0x0000001218127981 */ /* 0x000f28000c1e1900 */
[----:B------:R-:W4:Y:S01]  /*0330*/  LDG.E R17, desc[UR18][R2.64+-0x8] ;  /* 0xfffff81202117981 */ /* 0x000f22000c1e1900 */
[----:B0-----:R-:W-:-:S02]  /*0340*/  HFMA2 R9, -RZ, RZ, 0, 2.384185791015625e-07 ;  /* 0x00000004ff097431 */ /* 0x001fc400000001ff */
[----:B------:R-:W-:Y:S01]  /*0350*/  IMAD.MOV.U32 R7, RZ, RZ, 0x4 ;  /* 0x00000004ff077424 */ /* 0x000fe200078e00ff */
[----:B------:R0:W5:Y:S01]  /*0360*/  LDG.E R16, desc[UR18][R10.64] ;  /* 0x000000120a107981 */ /* 0x000162000c1e1900 */
[----:B------:R-:W-:-:S03]  /*0370*/  IMAD.WIDE R4, R14, R5, UR10 ;  /* 0x0000000a0e047e25 */ /* 0x000fc6000f8e0205 */
[----:B------:R-:W5:Y:S01]  /*0380*/  LDG.E R15, desc[UR18][R2.64+-0x4] ;  /* 0xfffffc12020f7981 */ /* 0x000f62000c1e1900 */
[C---:B------:R-:W-:Y:S01]  /*0390*/  IMAD.WIDE R6, R14.reuse, R7, UR12 ;  /* 0x0000000c0e067e25 */ /* 0x040fe2000f8e0207 */
[----:B------:R-:W-:Y:S02]  /*03a0*/  MOV R27, 0x4 ;  /* 0x00000004001b7802 */ /* 0x000fe40000000f00 */
[----:B------:R1:W5:Y:S01]  /*03b0*/  LDG.E R4, desc[UR18][R4.64] ;  /* 0x0000001204047981 */ /* 0x000362000c1e1900 */
[----:B------:R-:W-:-:S03]  /*03c0*/  IMAD.WIDE R8, R14, R9, UR14 ;  /* 0x0000000e0e087e25 */ /* 0x000fc6000f8e0209 */
[----:B------:R-:W5:Y:S01]  /*03d0*/  LDG.E R23, desc[UR18][R2.64] ;  /* 0x0000001202177981 */ /* 0x000f62000c1e1900 */
[----:B0-----:R-:W-:-:S03]  /*03e0*/  IMAD.WIDE R10, R14, R27, UR16 ;  /* 0x000000100e0a7e25 */ /* 0x001fc6000f8e021b */
[----:B------:R-:W5:Y:S04]  /*03f0*/  LDG.E R7, desc[UR18][R6.64] ;  /* 0x0000001206077981 */ /* 0x000f68000c1e1900 */
[----:B------:R-:W5:Y:S04]  /*0400*/  LDG.E R24, desc[UR18][R2.64+0x4] ;  /* 0x0000041202187981 */ /* 0x000f68000c1e1900 */
[----:B------:R-:W5:Y:S04]  /*0410*/  LDG.E R8, desc[UR18][R8.64] ;  /* 0x0000001208087981 */ /* 0x000f68000c1e1900 */
[----:B------:R-:W5:Y:S04]  /*0420*/  LDG.E R25, desc[UR18][R2.64+0x8] ;  /* 0x0000081202197981 */ /* 0x000f68000c1e1900 */
[----:B------:R-:W5:Y:S04]  /*0430*/  LDG.E R10, desc[UR18][R10.64] ;  /* 0x000000120a0a7981 */ /* 0x000f68000c1e1900 */
[----:B------:R0:W5:Y:S01]  /*0440*/  LDG.E R27, desc[UR18][R2.64+0xc] ;  /* 0x00000c12021b7981 */ /* 0x000162000c1e1900 */
[----:B------:R-:W-:-:S04]  /*0450*/  UIADD3 UR5, UPT, UPT, UR5, 0x8, URZ ;  /* 0x0000000805057890 */ /* 0x000fc8000fffe0ff */
[----:B------:R-:W-:Y:S01]  /*0460*/  UISETP.NE.AND UP0, UPT, UR5, URZ, UPT ;  /* 0x000000ff0500728c */ /* 0x000fe2000bf05270 */
[----:B-1----:R-:W-:Y:S02]  /*0470*/  MOV R5, UR20 ;  /* 0x0000001400057c02 */ /* 0x002fe40008000f00 */
[----:B0-----:R-:W-:Y:S02]  /*0480*/  IADD3 R2, P0, PT, R2, 0x20, RZ ;  /* 0x0000002002027810 */ /* 0x001fe40007f1e0ff */
[----:B------:R-:W-:Y:S02]  /*0490*/  LEA R14, R5, R14, 0x3 ;  /* 0x0000000e050e7211 */ /* 0x000fe400078e18ff */
[----:B------:R-:W-:Y:S01]  /*04a0*/  IADD3.X R3, PT, PT, RZ, R3, RZ, P0, !PT ;  /* 0x00000003ff037210 */ /* 0x000fe200007fe4ff */
[----:B--2---:R-:W-:-:S04]  /*04b0*/  FFMA R22, R21, R22, R12 ;  /* 0x0000001615167223 */ /* 0x004fc8000000000c */
[----:B---3--:R-:W-:-:S04]  /*04c0*/  FFMA R20, R19, R20, R22 ;  /* 0x0000001413147223 */ /* 0x008fc80000000016 */
[----:B----4-:R-:W-:-:S04]  /*04d0*/  FFMA R18, R17, R18, R20 ;  /* 0x0000001211127223 */ /* 0x010fc80000000014 */
[----:B-----5:R-:W-:-:S04]  /*04e0*/  FFMA R16, R15, R16, R18 ;  /* 0x000000100f107223 */ /* 0x020fc80000000012 */
[----:B------:R-:W-:-:S04]  /*04f0*/  FFMA R23, R23, R4, R16 ;  /* 0x0000000417177223 */ /* 0x000fc80000000010 */
[----:B------:R-:W-:-:S04]  /*0500*/  FFMA R24, R24, R7, R23 ;  /* 0x0000000718187223 */ /* 0x000fc80000000017 */
[----:B------:R-:W-:-:S04]  /*0510*/  FFMA R8, R25, R8, R24 ;  /* 0x0000000819087223 */ /* 0x000fc80000000018 */
[----:B------:R-:W-:Y:S01]  /*0520*/  FFMA R12, R27, R10, R8 ;  /* 0x0000000a1b0c7223 */ /* 0x000fe20000000008 */
[----:B------:R-:W-:Y:S06]  /*0530*/  BRA.U UP0, `(.L_x_1) ;  /* 0xfffffffd003c7547 */ /* 0x000fec000b83ffff */
.L_x_0:
[----:B------:R-:W-:-:S04]  /*0540*/  ULOP3.LUT UR6, UR20, 0x7, URZ, 0xc0, !UPT ;  /* 0x0000000714067892 */ /* 0x000fc8000f8ec0ff */
[----:B------:R-:W-:-:S09]  /*0550*/  UISETP.NE.AND UP0, UPT, UR6, URZ, UPT ;  /* 0x000000ff0600728c */ /* 0x000fd2000bf05270 */
[----:B------:R-:W-:Y:S05]  /*0560*/  BRA.U !UP0, `(.L_x_2) ;  /* 0x0000000508387547 */ /* 0x000fea000b800000 */
[----:B------:R-:W-:Y:S02]  /*0570*/  UISETP.GE.U32.AND UP0, UPT, UR6, 0x4, UPT ;  /* 0x000000040600788c */ /* 0x000fe4000bf06070 */
[----:B------:R-:W-:-:S04]  /*0580*/  ULOP3.LUT UR5, UR20, 0x3, URZ, 0xc0, !UPT ;  /* 0x0000000314057892 */ /* 0x000fc8000f8ec0ff */
[----:B------:R-:W-:-:S03]  /*0590*/  UISETP.NE.AND UP1, UPT, UR5, URZ, UPT ;  /* 0x000000ff0500728c */ /* 0x000fc6000bf25270 */
[----:B------:R-:W-:Y:S08]  /*05a0*/  BRA.U !UP0, `(.L_x_3) ;  /* 0x00000001087c7547 */ /* 0x000ff0000b800000 */
[----:B------:R-:W1:Y:S01]  /*05b0*/  LDC.64 R6, c[0x0][0x388] ;  /* 0x0000e200ff067b82 */ /* 0x000e620000000a00 */
[----:B------:R-:W2:Y:S01]  /*05c0*/  LDCU.64 UR6, c[0x0][0x380] ;  /* 0x00007000ff0677ac */ /* 0x000ea20008000a00 */
[----:B------:R-:W-:Y:S01]  /*05d0*/  IMAD.U32 R9, RZ, RZ, UR4 ;  /* 0x00000004ff097e24 */ /* 0x000fe2000f8e00ff */
[C---:B------:R-:W-:Y:S02]  /*05e0*/  IADD3 R3, PT, PT, R13.reuse, UR4, RZ ;  /* 0x000000040d037c10 */ /* 0x040fe4000fffe0ff */
[----:B------:R-:W-:Y:S01]  /*05f0*/  IADD3 R10, P0, PT, R13, UR4, RZ ;  /* 0x000000040d0a7c10 */ /* 0x000fe2000ff1e0ff */
[----:B------:R-:W-:Y:S01]  /*0600*/  IMAD R9, R9, UR20, R0 ;  /* 0x0000001409097c24 */ /* 0x000fe2000f8e0200 */
[----:B------:R-:W-:Y:S01]  /*0610*/  MOV R11, UR20 ;  /* 0x00000014000b7c02 */ /* 0x000fe20008000f00 */
[----:B------:R-:W3:Y:S01]  /*0620*/  LDC.64 R4, c[0x0][0x380] ;  /* 0x0000e000ff047b82 */ /* 0x000ee20000000a00 */
[----:B------:R-:W-:Y:S01]  /*0630*/  MOV R15, UR20 ;  /* 0x00000014000f7c02 */ /* 0x000fe20008000f00 */
[----:B-1----:R-:W-:Y:S01]  /*0640*/  IMAD.WIDE R6, R9, 0x4, R6 ;  /* 0x0000000409067825 */ /* 0x002fe200078e0206 */
[----:B------:R-:W-:-:S05]  /*0650*/  MOV R9, UR20 ;  /* 0x0000001400097c02 */ /* 0x000fca0008000f00 */
[----:B------:R-:W-:Y:S02]  /*0660*/  IMAD.WIDE R8, R9, 0x4, R6 ;  /* 0x0000000409087825 */ /* 0x000fe400078e0206 */
[----:B0-----:R-:W4:Y:S02]  /*0670*/  LDG.E R6, desc[UR18][R6.64] ;  /* 0x0000001206067981 */ /* 0x001f24000c1e1900 */
[----:B---3--:R-:W-:Y:S01]  /*0680*/  IMAD.WIDE.U32 R4, R3, 0x4, R4 ;  /* 0x0000000403047825 */ /* 0x008fe200078e0004 */
[----:B------:R-:W-:Y:S01]  /*0690*/  IADD3.X R3, PT, PT, RZ, RZ, RZ, P0, !PT ;  /* 0x000000ffff037210 */ /* 0x000fe200007fe4ff */
[----:B------:R-:W3:Y:S01]  /*06a0*/  LDG.E R17, desc[UR18][R8.64] ;  /* 0x0000001208117981 */ /* 0x000ee2000c1e1900 */
[----:B--2---:R-:W-:-:S03]  /*06b0*/  LEA R2, P0, R10, UR6, 0x2 ;  /* 0x000000060a027c11 */ /* 0x004fc6000f8010ff */
[----:B------:R-:W4:Y:S01]  /*06c0*/  LDG.E R5, desc[UR18][R4.64] ;  /* 0x0000001204057981 */ /* 0x000f22000c1e1900 */
[----:B------:R-:W-:Y:S01]  /*06d0*/  LEA.HI.X R3, R10, UR7, R3, 0x2, P0 ;  /* 0x000000070a037c11 */ /* 0x000fe200080f1403 */
[----:B------:R-:W-:-:S04]  /*06e0*/  IMAD.WIDE R10, R11, 0x4, R8 ;  /* 0x000000040b0a7825 */ /* 0x000fc800078e0208 */
[----:B------:R-:W3:Y:S01]  /*06f0*/  LDG.E R16, desc[UR18][R2.64+0x4] ;  /* 0x0000041202107981 */ /* 0x000ee2000c1e1900 */
[----:B------:R-:W-:-:S03]  /*0700*/  IMAD.WIDE R14, R15, 0x4, R10 ;  /* 0x000000040f0e7825 */ /* 0x000fc600078e020a */
[----:B------:R-:W2:Y:S04]  /*0710*/  LDG.E R19, desc[UR18][R10.64] ;  /* 0x000000120a137981 */ /* 0x000ea8000c1e1900 */
[----:B------:R-:W2:Y:S04]  /*0720*/  LDG.E R18, desc[UR18][R2.64+0x8] ;  /* 0x0000081202127981 */ /* 0x000ea8000c1e1900 */
[----:B------:R-:W5:Y:S04]  /*0730*/  LDG.E R20, desc[UR18][R2.64+0xc] ;  /* 0x00000c1202147981 */ /* 0x000f68000c1e1900 */
[----:B------:R-:W5:Y:S01]  /*0740*/  LDG.E R14, desc[UR18][R14.64] ;  /* 0x000000120e0e7981 */ /* 0x000f62000c1e1900 */
[----:B------:R-:W-:Y:S01]  /*0750*/  UIADD3 UR4, UPT, UPT, UR4, 0x4, URZ ;  /* 0x0000000404047890 */ /* 0x000fe2000fffe0ff */
[----:B----4-:R-:W-:-:S04]  /*0760*/  FFMA R5, R5, R6, R12 ;  /* 0x0000000605057223 */ /* 0x010fc8000000000c */
[----:B---3--:R-:W-:-:S04]  /*0770*/  FFMA R5, R16, R17, R5 ;  /* 0x0000001110057223 */ /* 0x008fc80000000005 */
[----:B--2---:R-:W-:-:S04]  /*0780*/  FFMA R5, R18, R19, R5 ;  /* 0x0000001312057223 */ /* 0x004fc80000000005 */
[----:B-----5:R-:W-:-:S07]  /*0790*/  FFMA R12, R20, R14, R5 ;  /* 0x0000000e140c7223 */ /* 0x020fce0000000005 */
.L_x_3:
[----:B------:R-:W-:Y:S05]  /*07a0*/  BRA.U !UP1, `(.L_x_2) ;  /* 0x0000000109a87547 */ /* 0x000fea000b800000 */
[----:B------:R-:W-:Y:S01]  /*07b0*/  UISETP.NE.AND UP0, UPT, UR5, 0x1, UPT ;  /* 0x000000010500788c */ /* 0x000fe2000bf05270 */
[----:B------:R-:W-:Y:S01]  /*07c0*/  MOV R7, UR4 ;  /* 0x0000000400077c02 */ /* 0x000fe20008000f00 */
[----:B------:R-:W-:Y:S02]  /*07d0*/  ULOP3.LUT UR5, UR20, 0x1, URZ, 0xc0, !UPT ;  /* 0x0000000114057892 */ /* 0x000fe4000f8ec0ff */
[----:B------:R-:W-:Y:S02]  /*07e0*/  MOV R15, UR20 ;  /* 0x00000014000f7c02 */ /* 0x000fe40008000f00 */
[----:B------:R-:W-:Y:S01]  /*07f0*/  UISETP.NE.U32.AND UP1, UPT, UR5, 0x1, UPT ;  /* 0x000000010500788c */ /* 0x000fe2000bf25070 */
[----:B------:R-:W-:-:S04]  /*0800*/  PLOP3.LUT P1, PT, PT, PT, UP0, 0x80, 0x8 ;  /* 0x000000000008781c */ /* 0x000fc80003f2f008 */
[----:B------:R-:W1:Y:S01]  /*0810*/  @UP0 LDCU.128 UR8, c[0x0][0x380] ;  /* 0x00007000ff0807ac */ /* 0x000e620008000c00 */
[----:B------:R-:W-:Y:S01]  /*0820*/  PLOP3.LUT P0, PT, PT, PT, UP1, 0x80, 0x8 ;  /* 0x000000000008781c */ /* 0x000fe20003f0f018 */
[----:B------:R-:W2:Y:S04]  /*0830*/  @UP0 LDCU.64 UR6, c[0x0][0x380] ;  /* 0x00007000ff0607ac */ /* 0x000ea80008000a00 */
[----:B------:R-:W3:Y:S03]  /*0840*/  @!UP1 LDCU.128 UR12, c[0x0][0x380] ;  /* 0x00007000ff0c97ac */ /* 0x000ee60008000c00 */
[C---:B------:R-:W-:Y:S02]  /*0850*/  @P1 IADD3 R3, PT, PT, R13.reuse, UR4, RZ ;  /* 0x000000040d031c10 */ /* 0x040fe4000fffe0ff */
[----:B------:R-:W-:Y:S01]  /*0860*/  @P1 IADD3 R6, P2, PT, R13, UR4, RZ ;  /* 0x000000040d061c10 */ /* 0x000fe2000ff5e0ff */
[----:B------:R-:W-:Y:S01]  /*0870*/  @UP0 UIADD3 UR4, UPT, UPT, UR4, 0x2, URZ ;  /* 0x0000000204040890 */ /* 0x000fe2000fffe0ff */
[----:B-1----:R-:W-:Y:S01]  /*0880*/  MOV R11, UR9 ;  /* 0x00000009000b7c02 */ /* 0x002fe20008000f00 */
[----:B------:R-:W-:Y:S01]  /*0890*/  IMAD.U32 R10, RZ, RZ, UR8 ;  /* 0x00000008ff0a7e24 */ /* 0x000fe2000f8e00ff */
[----:B------:R-:W-:-:S02]  /*08a0*/  MOV R4, UR10 ;  /* 0x0000000a00047c02 */ /* 0x000fc40008000f00 */
[----:B------:R-:W-:Y:S01]  /*08b0*/  MOV R5, UR11 ;  /* 0x0000000b00057c02 */ /* 0x000fe20008000f00 */
[----:B------:R-:W-:-:S04]  /*08c0*/  @P1 IMAD.WIDE.U32 R10, R3, 0x4, R10 ;  /* 0x00000004030a1825 */ /* 0x000fc800078e000a */
[----:B------:R-:W-:Y:S01]  /*08d0*/  @P1 IMAD R3, R7, UR20, R0 ;  /* 0x0000001407031c24 */ /* 0x000fe2000f8e0200 */
[----:B------:R-:W-:Y:S01]  /*08e0*/  @P1 IADD3.X R7, PT, PT, RZ, RZ, RZ, P2, !PT ;  /* 0x000000ffff071210 */ /* 0x000fe200017fe4ff */
[----:B------:R-:W-:Y:S01]  /*08f0*/  IMAD.U32 R19, RZ, RZ, UR4 ;  /* 0x00000004ff137e24 */ /* 0x000fe2000f8e00ff */
[C---:B--2---:R-:W-:Y:S01]  /*0900*/  @P1 LEA R2, P2, R6.reuse, UR6, 0x2 ;  /* 0x0000000606021c11 */ /* 0x044fe2000f8410ff */
[----:B------:R-:W-:Y:S01]  /*0910*/  @P1 IMAD.WIDE R4, R3, 0x4, R4 ;  /* 0x0000000403041825 */ /* 0x000fe200078e0204 */
[----:B------:R-:W-:Y:S01]  /*0920*/  @!P0 IADD3 R17, PT, PT, R13, UR4, RZ ;  /* 0x000000040d118c10 */ /* 0x000fe2000fffe0ff */
[----:B0-----:R-:W2:Y:S01]  /*0930*/  @P1 LDG.E R11, desc[UR18][R10.64] ;  /* 0x000000120a0b1981 */ /* 0x001ea2000c1e1900 */
[----:B------:R-:W-:Y:S01]  /*0940*/  @P1 LEA.HI.X R3, R6, UR7, R7, 0x2, P2 ;  /* 0x0000000706031c11 */ /* 0x000fe200090f1407 */
[----:B------:R-:W-:Y:S01]  /*0950*/  @!P0 IMAD R19, R19, UR20, R0 ;  /* 0x0000001413138c24 */ /* 0x000fe2000f8e0200 */
[----:B---3--:R-:W-:Y:S01]  /*0960*/  MOV R6, UR12 ;  /* 0x0000000c00067c02 */ /* 0x008fe20008000f00 */
[----:B------:R-:W-:Y:S01]  /*0970*/  @P1 IMAD.WIDE R14, R15, 0x4, R4 ;  /* 0x000000040f0e1825 */ /* 0x000fe200078e0204 */
[----:B------:R-:W-:Y:S01]  /*0980*/  MOV R7, UR13 ;  /* 0x0000000d00077c02 */ /* 0x000fe20008000f00 */
[----:B------:R-:W2:Y:S01]  /*0990*/  @P1 LDG.E R4, desc[UR18][R4.64] ;  /* 0x0000001204041981 */ /* 0x000ea2000c1e1900 */
[----:B------:R-:W-:-:S02]  /*09a0*/  MOV R8, UR14 ;  /* 0x0000000e00087c02 */ /* 0x000fc40008000f00 */
[----:B------:R-:W-:Y:S01]  /*09b0*/  MOV R9, UR15 ;  /* 0x0000000f00097c02 */ /* 0x000fe20008000f00 */
[----:B------:R-:W-:Y:S01]  /*09c0*/  @!P0 IMAD.WIDE.U32 R6, R17, 0x4, R6 ;  /* 0x0000000411068825 */ /* 0x000fe200078e0006 */
[----:B------:R-:W3:Y:S03]  /*09d0*/  @P1 LDG.E R14, desc[UR18][R14.64] ;  /* 0x000000120e0e1981 */ /* 0x000ee6000c1e1900 */
[----:B------:R-:W-:Y:S01]  /*09e0*/  @!P0 IMAD.WIDE R8, R19, 0x4, R8 ;  /* 0x0000000413088825 */ /* 0x000fe200078e0208 */
[----:B------:R-:W3:Y:S04]  /*09f0*/  @P1 LDG.E R2, desc[UR18][R2.64+0x4] ;  /* 0x0000041202021981 */ /* 0x000ee8000c1e1900 */
[----:B------:R-:W4:Y:S04]  /*0a00*/  @!P0 LDG.E R7, desc[UR18][R6.64] ;  /* 0x0000001206078981 */ /* 0x000f28000c1e1900 */
[----:B------:R-:W4:Y:S01]  /*0a10*/  @!P0 LDG.E R8, desc[UR18][R8.64] ;  /* 0x0000001208088981 */ /* 0x000f22000c1e1900 */
[----:B--2---:R-:W-:-:S04]  /*0a20*/  @P1 FFMA R11, R11, R4, R12 ;  /* 0x000000040b0b1223 */ /* 0x004fc8000000000c */
[----:B---3--:R-:W-:-:S04]  /*0a30*/  @P1 FFMA R12, R2, R14, R11 ;  /* 0x0000000e020c1223 */ /* 0x008fc8000000000b */
[----:B----4-:R-:W-:-:S07]  /*0a40*/  @!P0 FFMA R12, R7, R8, R12 ;  /* 0x00000008070c8223 */ /* 0x010fce000000000c */
.L_x_2:
[----:B------:R-:W1:Y:S01]  /*0a50*/  LDC.64 R2, c[0x0][0x390] ;  /* 0x0000e400ff027b82 */ /* 0x000e620000000a00 */
[----:B------:R-:W-:-:S05]  /*0a60*/  IADD3 R13, PT, PT, R0, R13, RZ ;  /* 0x0000000d000d7210 */ /* 0x000fca0007ffe0ff */
[----:B-1----:R-:W-:-:S05]  /*0a70*/  IMAD.WIDE R2, R13, 0x4, R2 ;  /* 0x000000040d027825 */ /* 0x002fca00078e0202 */
[----:B0-----:R-:W-:Y:S01]  /*0a80*/  STG.E desc[UR18][R2.64], R12 ;  /* 0x0000000c02007986 */ /* 0x001fe2000c101912 */
[----:B------:R-:W-:Y:S05]  /*0a90*/  EXIT ;  /* 0x000000000000794d */ /* 0x000fea0003800000 */
.L_x_4:
[----:B------:R-:W-:-:S00]  /*0aa0*/  BRA `(.L_x_4) ;  /* 0xfffffffc00fc7947 */ /* 0x000fc0000383ffff */
[----:B------:R-:W-:-:S00]  /*0ab0*/  NOP ;  /* 0x0000000000007918 */ /* 0x000fc00000000000 */
        /* <DEDUP_REMOVED lines=12> */
.L_x_5:


//--------------------- .nv.shared.reserved.0     --------------------------
	.section	.nv.shared.reserved.0,"aw",@nobits
	.weak		__nv_reservedSMEM_offset_0_alias
	.size		__nv_reservedSMEM_offset_0_alias, 0, 64
	.other		__nv_reservedSMEM_offset_0_alias,@"STO_CUDA_RESERVED_SHARED STV_DEFAULT"
__nv_reservedSMEM_offset_0_alias:
	.zero		0
	.zero		64


//--------------------- .nv.constant0._Z11matMulNaivePKfS0_Pfi --------------------------
	.section	.nv.constant0._Z11matMulNaivePKfS0_Pfi,"a",@progbits
	.sectionflags	@""
	.align	4
.nv.constant0._Z11matMulNaivePKfS0_Pfi:
	.zero		924


//--------------------- SYMBOLS --------------------------

	.type		.nv.reservedSmem.offset0,@object
	.size		.nv.reservedSmem.offset0,0x4
